//
// Generated by NVIDIA NVVM Compiler
//
// Compiler Build ID: CL-36424714
// Cuda compilation tools, release 13.0, V13.0.88
// Based on NVVM 20.0.0
//

.version 9.0
.target sm_100
.address_size 64

	// .globl	_Z25twodim_convollutionKernelPKfPfi
.const .align 4 .b8 constant_mask[196];

.visible .entry _Z25twodim_convollutionKernelPKfPfi(
	.param .u64 .ptr .align 1 _Z25twodim_convollutionKernelPKfPfi_param_0,
	.param .u64 .ptr .align 1 _Z25twodim_convollutionKernelPKfPfi_param_1,
	.param .u32 _Z25twodim_convollutionKernelPKfPfi_param_2
)
{
	.reg .pred 	%p<33>;
	.reg .b32 	%r<33>;
	.reg .b32 	%f<39>;
	.reg .b64 	%rd<19>;

	ld.param.u64 	%rd7, [_Z25twodim_convollutionKernelPKfPfi_param_0];
	ld.param.u64 	%rd5, [_Z25twodim_convollutionKernelPKfPfi_param_1];
	ld.param.u32 	%r13, [_Z25twodim_convollutionKernelPKfPfi_param_2];
	cvta.to.global.u64 	%rd1, %rd7;
	mov.u32 	%r15, %ctaid.y;
	mov.u32 	%r16, %ntid.y;
	mov.u32 	%r17, %tid.y;
	mad.lo.s32 	%r1, %r15, %r16, %r17;
	mov.u32 	%r18, %ctaid.x;
	mov.u32 	%r19, %ntid.x;
	mov.u32 	%r20, %tid.x;
	mad.lo.s32 	%r2, %r18, %r19, %r20;
	add.s32 	%r21, %r1, -3;
	add.s32 	%r22, %r2, -2;
	setp.lt.s32 	%p5, %r2, 2;
	setp.ge.s32 	%p6, %r22, %r13;
	or.pred  	%p1, %p5, %p6;
	add.s32 	%r23, %r2, 1;
	setp.lt.s32 	%p7, %r2, -1;
	setp.ge.s32 	%p8, %r23, %r13;
	or.pred  	%p2, %p7, %p8;
	add.s32 	%r24, %r2, 3;
	setp.lt.s32 	%p9, %r2, -3;
	setp.ge.s32 	%p10, %r24, %r13;
	or.pred  	%p3, %p9, %p10;
	mul.lo.s32 	%r31, %r13, %r21;
	add.s32 	%r30, %r2, %r31;
	mov.u64 	%rd8, constant_mask;
	add.s64 	%rd18, %rd8, 12;
	mov.f32 	%f32, 0f00000000;
	mov.b32 	%r29, -3;
	cvt.s64.s32 	%rd10, %r2;
	mov.u32 	%r32, %r1;
$L__BB0_1:
	add.s32 	%r25, %r32, -3;
	setp.lt.s32 	%p11, %r25, 0;
	setp.ge.s32 	%p12, %r25, %r13;
	or.pred  	%p4, %p11, %p12;
	setp.lt.s32 	%p13, %r2, 3;
	add.s32 	%r26, %r2, -3;
	setp.ge.s32 	%p14, %r26, %r13;
	or.pred  	%p15, %p13, %p14;
	or.pred  	%p16, %p4, %p15;
	cvt.s64.s32 	%rd9, %r31;
	add.s64 	%rd11, %rd10, %rd9;
	shl.b64 	%rd12, %rd11, 2;
	add.s64 	%rd3, %rd1, %rd12;
	@%p16 bra 	$L__BB0_3;
	ld.global.f32 	%f17, [%rd3+-12];
	ld.const.f32 	%f18, [%rd18+-12];
	fma.rn.f32 	%f32, %f17, %f18, %f32;
$L__BB0_3:
	or.pred  	%p17, %p4, %p1;
	@%p17 bra 	$L__BB0_5;
	ld.global.f32 	%f19, [%rd3+-8];
	ld.const.f32 	%f20, [%rd18+-8];
	fma.rn.f32 	%f32, %f19, %f20, %f32;
$L__BB0_5:
	setp.lt.s32 	%p18, %r2, 1;
	setp.gt.s32 	%p19, %r2, %r13;
	or.pred  	%p20, %p18, %p19;
	or.pred  	%p21, %p4, %p20;
	@%p21 bra 	$L__BB0_7;
	ld.global.f32 	%f21, [%rd3+-4];
	ld.const.f32 	%f22, [%rd18+-4];
	fma.rn.f32 	%f32, %f21, %f22, %f32;
$L__BB0_7:
	setp.lt.s32 	%p22, %r2, 0;
	setp.ge.s32 	%p23, %r2, %r13;
	or.pred  	%p24, %p22, %p23;
	or.pred  	%p25, %p4, %p24;
	@%p25 bra 	$L__BB0_9;
	mul.wide.s32 	%rd13, %r30, 4;
	add.s64 	%rd14, %rd1, %rd13;
	ld.global.f32 	%f23, [%rd14];
	ld.const.f32 	%f24, [%rd18];
	fma.rn.f32 	%f32, %f23, %f24, %f32;
$L__BB0_9:
	or.pred  	%p26, %p4, %p2;
	@%p26 bra 	$L__BB0_11;
	ld.global.f32 	%f25, [%rd3+4];
	ld.const.f32 	%f26, [%rd18+4];
	fma.rn.f32 	%f32, %f25, %f26, %f32;
$L__BB0_11:
	setp.lt.s32 	%p27, %r2, -2;
	add.s32 	%r27, %r2, 2;
	setp.ge.s32 	%p28, %r27, %r13;
	or.pred  	%p29, %p27, %p28;
	or.pred  	%p30, %p4, %p29;
	@%p30 bra 	$L__BB0_13;
	ld.global.f32 	%f27, [%rd3+8];
	ld.const.f32 	%f28, [%rd18+8];
	fma.rn.f32 	%f32, %f27, %f28, %f32;
$L__BB0_13:
	or.pred  	%p31, %p4, %p3;
	@%p31 bra 	$L__BB0_15;
	ld.global.f32 	%f29, [%rd3+12];
	ld.const.f32 	%f30, [%rd18+12];
	fma.rn.f32 	%f32, %f29, %f30, %f32;
$L__BB0_15:
	add.s32 	%r32, %r32, 1;
	add.s32 	%r31, %r31, %r13;
	add.s32 	%r30, %r30, %r13;
	add.s32 	%r29, %r29, 1;
	add.s64 	%rd18, %rd18, 28;
	setp.ne.s32 	%p32, %r29, 4;
	@%p32 bra 	$L__BB0_1;
	cvta.to.global.u64 	%rd15, %rd5;
	mad.lo.s32 	%r28, %r13, %r1, %r2;
	mul.wide.s32 	%rd16, %r28, 4;
	add.s64 	%rd17, %rd15, %rd16;
	st.global.f32 	[%rd17], %f32;
	ret;

}


// ===== COMPILED SASS (sm_100) =====

	.target	sm_100

	.elftype	@"ET_EXEC"


//--------------------- .note.nv.tkinfo           --------------------------
	.section	.note.nv.tkinfo,"",@"SHT_NOTE"
	.sectionflags	@"SHF_NOTE_NV_TKINFO"
	.tkinfo
        /*0018*/ 	.word	0x00000002
        /*0030*/ 	.string	""
        /*0030*/ 	.string	"ptxas"
        /*0030*/ 	.string	"Cuda compilation tools, release 13.0, V13.0.88"
        /*0030*/ 	.string	"Build cuda_13.0.r13.0/compiler.36424714_0"
        /*0030*/ 	.string	"-arch sm_100 -m 64 "



//--------------------- .note.nv.cuinfo           --------------------------
	.section	.note.nv.cuinfo,"",@"SHT_NOTE"
	.sectionflags	@"SHF_NOTE_NV_CUINFO"
        /*0018*/ 	.short	0x0002
        /*001a*/ 	.short	0x0064
        /*001c*/ 	.short	0x0082
	.zero		2


//--------------------- .nv.info                  --------------------------
	.section	.nv.info,"",@"SHT_CUDA_INFO"
	.align	4


	//----- nvinfo : EIATTR_REGCOUNT
	.align		4
        /*0000*/ 	.byte	0x04, 0x2f
        /*0002*/ 	.short	(.L_2 - .L_1)
	.align		4
.L_1:
        /*0004*/ 	.word	index@(_Z25twodim_convollutionKernelPKfPfi)
        /*0008*/ 	.word	0x00000019


	//----- nvinfo : EIATTR_FRAME_SIZE
	.align		4
.L_2:
        /*000c*/ 	.byte	0x04, 0x11
        /*000e*/ 	.short	(.L_4 - .L_3)
	.align		4
.L_3:
        /*0010*/ 	.word	index@(_Z25twodim_convollutionKernelPKfPfi)
        /*0014*/ 	.word	0x00000000


	//----- nvinfo : EIATTR_MIN_STACK_SIZE
	.align		4
.L_4:
        /*0018*/ 	.byte	0x04, 0x12
        /*001a*/ 	.short	(.L_6 - .L_5)
	.align		4
.L_5:
        /*001c*/ 	.word	index@(_Z25twodim_convollutionKernelPKfPfi)
        /*0020*/ 	.word	0x00000000
.L_6:


//--------------------- .nv.compat                --------------------------
	.section	.nv.compat,"",@"SHT_CUDA_COMPAT_INFO"
	.align	4
        /*0000*/ 	.byte	0x02, 0x09, 0x00, 0x00, 0x02, 0x02, 0x01, 0x00, 0x02, 0x05, 0x05, 0x00, 0x03, 0x07, 0x01, 0x01
        /*0010*/ 	.byte	0x02, 0x03, 0x00, 0x00, 0x02, 0x06, 0x01, 0x00, 0x04, 0x0b, 0x08, 0x00, 0x09, 0x00, 0x00, 0x00
        /*0020*/ 	.byte	0x00, 0x00, 0x00, 0x00


//--------------------- .nv.info._Z25twodim_convollutionKernelPKfPfi --------------------------
	.section	.nv.info._Z25twodim_convollutionKernelPKfPfi,"",@"SHT_CUDA_INFO"
	.sectionflags	@""
	.align	4


	//----- nvinfo : EIATTR_CUDA_API_VERSION
	.align		4
        /*0000*/ 	.byte	0x04, 0x37
        /*0002*/ 	.short	(.L_8 - .L_7)
.L_7:
        /*0004*/ 	.word	0x00000082


	//----- nvinfo : EIATTR_KPARAM_INFO
	.align		4
.L_8:
        /*0008*/ 	.byte	0x04, 0x17
        /*000a*/ 	.short	(.L_10 - .L_9)
.L_9:
        /*000c*/ 	.word	0x00000000
        /*0010*/ 	.short	0x0002
        /*0012*/ 	.short	0x0010
        /*0014*/ 	.byte	0x00, 0xf0, 0x11, 0x00


	//----- nvinfo : EIATTR_KPARAM_INFO
	.align		4
.L_10:
        /*0018*/ 	.byte	0x04, 0x17
        /*001a*/ 	.short	(.L_12 - .L_11)
.L_11:
        /*001c*/ 	.word	0x00000000
        /*0020*/ 	.short	0x0001
        /*0022*/ 	.short	0x0008
        /*0024*/ 	.byte	0x00, 0xf5, 0x21, 0x00


	//----- nvinfo : EIATTR_KPARAM_INFO
	.align		4
.L_12:
        /*0028*/ 	.byte	0x04, 0x17
        /*002a*/ 	.short	(.L_14 - .L_13)
.L_13:
        /*002c*/ 	.word	0x00000000
        /*0030*/ 	.short	0x0000
        /*0032*/ 	.short	0x0000
        /*0034*/ 	.byte	0x00, 0xf5, 0x21, 0x00


	//----- nvinfo : EIATTR_SPARSE_MMA_MASK
	.align		4
.L_14:
        /*0038*/ 	.byte	0x03, 0x50
        /*003a*/ 	.short	0x0000


	//----- nvinfo : EIATTR_MAXREG_COUNT
	.align		4
        /*003c*/ 	.byte	0x03, 0x1b
        /*003e*/ 	.short	0x00ff


	//----- nvinfo : EIATTR_MERCURY_ISA_VERSION
	.align		4
        /*0040*/ 	.byte	0x03, 0x5f
        /*0042*/ 	.short	0x0101


	//----- nvinfo : EIATTR_VRC_CTA_INIT_COUNT
	.align		4
        /*0044*/ 	.byte	0x02, 0x4a
	.zero		1
	.zero		1


	//----- nvinfo : EIATTR_EXIT_INSTR_OFFSETS
	.align		4
        /*0048*/ 	.byte	0x04, 0x1c
        /*004a*/ 	.short	(.L_16 - .L_15)


	//   ....[0]....
.L_15:
        /*004c*/ 	.word	0x00001470


	//----- nvinfo : EIATTR_CBANK_PARAM_SIZE
	.align		4
.L_16:
        /*0050*/ 	.byte	0x03, 0x19
        /*0052*/ 	.short	0x0014


	//----- nvinfo : EIATTR_PARAM_CBANK
	.align		4
        /*0054*/ 	.byte	0x04, 0x0a
        /*0056*/ 	.short	(.L_18 - .L_17)
	.align		4
.L_17:
        /*0058*/ 	.word	index@(.nv.constant0._Z25twodim_convollutionKernelPKfPfi)
        /*005c*/ 	.short	0x0380
        /*005e*/ 	.short	0x0014


	//----- nvinfo : EIATTR_SW_WAR
	.align		4
.L_18:
        /*0060*/ 	.byte	0x04, 0x36
        /*0062*/ 	.short	(.L_20 - .L_19)
.L_19:
        /*0064*/ 	.word	0x00000008
.L_20:


//--------------------- .nv.callgraph             --------------------------
	.section	.nv.callgraph,"",@"SHT_CUDA_CALLGRAPH"
	.align	4
	.sectionentsize	8
	.align		4
        /*0000*/ 	.word	0x00000000
	.align		4
        /*0004*/ 	.word	0xffffffff
	.align		4
        /*0008*/ 	.word	0x00000000
	.align		4
        /*000c*/ 	.word	0xfffffffe
	.align		4
        /*0010*/ 	.word	0x00000000
	.align		4
        /*0014*/ 	.word	0xfffffffd
	.align		4
        /*0018*/ 	.word	0x00000000
	.align		4
        /*001c*/ 	.word	0xfffffffc


//--------------------- .nv.constant3             --------------------------
	.section	.nv.constant3,"a",@progbits
	.align	4
.nv.constant3:
	.type		constant_mask,@object
	.size		constant_mask,(.L_0 - constant_mask)
constant_mask:
	.zero		196
.L_0:


//--------------------- .text._Z25twodim_convollutionKernelPKfPfi --------------------------
	.section	.text._Z25twodim_convollutionKernelPKfPfi,"ax",@progbits
	.align	128
        .global         _Z25twodim_convollutionKernelPKfPfi
        .type           _Z25twodim_convollutionKernelPKfPfi,@function
        .size           _Z25twodim_convollutionKernelPKfPfi,(.L_x_1 - _Z25twodim_convollutionKernelPKfPfi)
        .other          _Z25twodim_convollutionKernelPKfPfi,@"STO_CUDA_ENTRY STV_DEFAULT"
_Z25twodim_convollutionKernelPKfPfi:
.text._Z25twodim_convollutionKernelPKfPfi:
[----:B------:R-:W-:Y:S01]  /*0000*/  LDC R1, c[0x0][0x37c] ;  /* 0x0000df00ff017b82 */ /* 0x000fe20000000800 */
[----:B------:R-:W0:Y:S07]  /*0010*/  S2R R0, SR_TID.Y ;  /* 0x0000000000007919 */ /* 0x000e2e0000002200 */
[----:B------:R-:W0:Y:S01]  /*0020*/  LDC R11, c[0x0][0x364] ;  /* 0x0000d900ff0b7b82 */ /* 0x000e220000000800 */
[----:B------:R-:W1:Y:S01]  /*0030*/  LDCU UR6, c[0x0][0x390] ;  /* 0x00007200ff0677ac */ /* 0x000e620008000800 */
[----:B------:R-:W2:Y:S01]  /*0040*/  S2R R3, SR_TID.X ;  /* 0x0000000000037919 */ /* 0x000ea20000002100 */
[----:B------:R-:W3:Y:S05]  /*0050*/  LDCU.64 UR8, c[0x0][0x380] ;  /* 0x00007000ff0877ac */ /* 0x000eea0008000a00 */
[----:B------:R-:W0:Y:S08]  /*0060*/  S2UR UR4, SR_CTAID.Y ;  /* 0x00000000000479c3 */ /* 0x000e300000002600 */
[----:B------:R-:W2:Y:S08]  /*0070*/  S2UR UR5, SR_CTAID.X ;  /* 0x00000000000579c3 */ /* 0x000eb00000002500 */
[----:B------:R-:W2:Y:S01]  /*0080*/  LDC R12, c[0x0][0x360] ;  /* 0x0000d800ff0c7b82 */ /* 0x000ea20000000800 */
[----:B0-----:R-:W-:-:S04]  /*0090*/  IMAD R11, R11, UR4, R0 ;  /* 0x000000040b0b7c24 */ /* 0x001fc8000f8e0200 */
[----:B------:R-:W-:-:S04]  /*00a0*/  VIADD R0, R11, 0xfffffffd ;  /* 0xfffffffd0b007836 */ /* 0x000fc80000000000 */
[C---:B-1----:R-:W-:Y:S01]  /*00b0*/  IMAD R5, R0.reuse, UR6, RZ ;  /* 0x0000000600057c24 */ /* 0x042fe2000f8e02ff */
[----:B------:R-:W-:-:S04]  /*00c0*/  ISETP.GE.AND P5, PT, R0, UR6, PT ;  /* 0x0000000600007c0c */ /* 0x000fc8000bfa6270 */
[----:B------:R-:W-:Y:S01]  /*00d0*/  ISETP.LT.OR P5, PT, R0, RZ, P5 ;  /* 0x000000ff0000720c */ /* 0x000fe20002fa1670 */
[----:B--2---:R-:W-:Y:S01]  /*00e0*/  IMAD R12, R12, UR5, R3 ;  /* 0x000000050c0c7c24 */ /* 0x004fe2000f8e0203 */
[----:B------:R-:W0:Y:S03]  /*00f0*/  LDCU.64 UR4, c[0x0][0x358] ;  /* 0x00006b00ff0477ac */ /* 0x000e260008000a00 */
[C---:B------:R-:W-:Y:S01]  /*0100*/  VIADD R2, R12.reuse, 0xfffffffd ;  /* 0xfffffffd0c027836 */ /* 0x040fe20000000000 */
[----:B------:R-:W-:Y:S02]  /*0110*/  SHF.R.S32.HI R8, RZ, 0x1f, R12 ;  /* 0x0000001fff087819 */ /* 0x000fe4000001140c */
[----:B------:R-:W-:Y:S02]  /*0120*/  IADD3 R0, P3, PT, R12, R5, RZ ;  /* 0x000000050c007210 */ /* 0x000fe40007f7e0ff */
[----:B------:R-:W-:Y:S01]  /*0130*/  ISETP.GE.AND P2, PT, R2, UR6, PT ;  /* 0x0000000602007c0c */ /* 0x000fe2000bf46270 */
[----:B------:R-:W-:Y:S01]  /*0140*/  VIADD R2, R12, 0xfffffffe ;  /* 0xfffffffe0c027836 */ /* 0x000fe20000000000 */
[----:B------:R-:W-:-:S02]  /*0150*/  LEA.HI.X.SX32 R3, R5, R8, 0x1, P3 ;  /* 0x0000000805037211 */ /* 0x000fc400018f0eff */
[----:B------:R-:W-:Y:S02]  /*0160*/  ISETP.LT.OR P2, PT, R12, 0x3, P2 ;  /* 0x000000030c00780c */ /* 0x000fe40001741670 */
[----:B------:R-:W-:Y:S02]  /*0170*/  ISETP.GE.AND P0, PT, R2, UR6, PT ;  /* 0x0000000602007c0c */ /* 0x000fe4000bf06270 */
[----:B------:R-:W-:Y:S02]  /*0180*/  PLOP3.LUT P1, PT, P5, P2, PT, 0xf8, 0x8f ;  /* 0x00000000008f781c */ /* 0x000fe40002f25f70 */
[----:B---3--:R-:W-:Y:S02]  /*0190*/  LEA R18, P3, R0, UR8, 0x2 ;  /* 0x0000000800127c11 */ /* 0x008fe4000f8610ff */
[----:B------:R-:W-:Y:S02]  /*01a0*/  ISETP.LT.OR P0, PT, R12, 0x2, P0 ;  /* 0x000000020c00780c */ /* 0x000fe40000701670 */
[----:B------:R-:W-:-:S02]  /*01b0*/  LEA.HI.X R19, R0, UR9, R3, 0x2, P3 ;  /* 0x0000000900137c11 */ /* 0x000fc400098f1403 */
[----:B------:R-:W-:-:S05]  /*01c0*/  PLOP3.LUT P3, PT, P5, P0, PT, 0xf8, 0x8f ;  /* 0x00000000008f781c */ /* 0x000fca0002f61f70 */
[----:B0-----:R-:W2:Y:S01]  /*01d0*/  @!P1 LDG.E R0, desc[UR4][R18.64+-0xc] ;  /* 0xfffff40412009981 */ /* 0x001ea2000c1e1900 */
[----:B------:R-:W2:Y:S07]  /*01e0*/  @!P1 LDC R3, c[0x3][RZ] ;  /* 0x00c00000ff039b82 */ /* 0x000eae0000000800 */
[----:B------:R-:W3:Y:S01]  /*01f0*/  @!P3 LDG.E R7, desc[UR4][R18.64+-0x8] ;  /* 0xfffff8041207b981 */ /* 0x000ee2000c1e1900 */
[----:B------:R-:W-:Y:S01]  /*0200*/  ISETP.GE.AND P4, PT, R12, UR6, PT ;  /* 0x000000060c007c0c */ /* 0x000fe2000bf86270 */
[----:B------:R-:W3:Y:S01]  /*0210*/  @!P3 LDC R4, c[0x3][0x4] ;  /* 0x00c00100ff04bb82 */ /* 0x000ee20000000800 */
[----:B------:R-:W-:-:S02]  /*0220*/  IMAD.MOV.U32 R10, RZ, RZ, RZ ;  /* 0x000000ffff0a7224 */ /* 0x000fc400078e00ff */
[----:B------:R-:W-:-:S04]  /*0230*/  ISETP.LT.OR P4, PT, R12, RZ, P4 ;  /* 0x000000ff0c00720c */ /* 0x000fc80002781670 */
[----:B------:R-:W-:-:S13]  /*0240*/  PLOP3.LUT P6, PT, P5, P4, PT, 0xf8, 0x8f ;  /* 0x00000000008f781c */ /* 0x000fda0002fc9f70 */
[----:B------:R-:W0:Y:S01]  /*0250*/  @!P6 LDC R9, c[0x3][0xc] ;  /* 0x00c00300ff09eb82 */ /* 0x000e220000000800 */
[----:B--2---:R-:W-:Y:S01]  /*0260*/  @!P1 FFMA R10, R0, R3, RZ ;  /* 0x00000003000a9223 */ /* 0x004fe200000000ff */
[----:B------:R-:W-:-:S06]  /*0270*/  ISETP.GT.AND P1, PT, R12, UR6, PT ;  /* 0x000000060c007c0c */ /* 0x000fcc000bf24270 */
[----:B------:R-:W1:Y:S01]  /*0280*/  @!P6 LDC.64 R2, c[0x0][0x380] ;  /* 0x0000e000ff02eb82 */ /* 0x000e620000000a00 */
[C---:B------:R-:W-:Y:S01]  /*0290*/  IMAD.IADD R0, R12.reuse, 0x1, R5 ;  /* 0x000000010c007824 */ /* 0x040fe200078e0205 */
[----:B------:R-:W-:Y:S01]  /*02a0*/  ISETP.LT.OR P1, PT, R12, 0x1, P1 ;  /* 0x000000010c00780c */ /* 0x000fe20000f21670 */
[----:B---3--:R-:W-:-:S03]  /*02b0*/  @!P3 FFMA R10, R7, R4, R10 ;  /* 0x00000004070ab223 */ /* 0x008fc6000000000a */
[----:B------:R-:W-:-:S13]  /*02c0*/  PLOP3.LUT P3, PT, P5, P1, PT, 0xf8, 0x8f ;  /* 0x00000000008f781c */ /* 0x000fda0002f63f70 */
[----:B------:R-:W2:Y:S01]  /*02d0*/  @!P3 LDG.E R7, desc[UR4][R18.64+-0x4] ;  /* 0xfffffc041207b981 */ /* 0x000ea2000c1e1900 */
[----:B------:R-:W2:Y:S01]  /*02e0*/  @!P3 LDC R6, c[0x3][0x8] ;  /* 0x00c00200ff06bb82 */ /* 0x000ea20000000800 */
[----:B-1----:R-:W-:-:S06]  /*02f0*/  @!P6 IMAD.WIDE R2, R0, 0x4, R2 ;  /* 0x000000040002e825 */ /* 0x002fcc00078e0202 */
[----:B------:R-:W0:Y:S01]  /*0300*/  @!P6 LDG.E R3, desc[UR4][R2.64] ;  /* 0x000000040203e981 */ /* 0x000e22000c1e1900 */
[----:B------:R-:W-:Y:S02]  /*0310*/  VIADD R4, R12, 0x1 ;  /* 0x000000010c047836 */ /* 0x000fe40000000000 */
[----:B--2---:R-:W-:-:S03]  /*0320*/  @!P3 FFMA R10, R7, R6, R10 ;  /* 0x00000006070ab223 */ /* 0x004fc6000000000a */
[----:B------:R-:W-:-:S04]  /*0330*/  ISETP.GE.AND P3, PT, R4, UR6, PT ;  /* 0x0000000604007c0c */ /* 0x000fc8000bf66270 */
[----:B------:R-:W-:Y:S01]  /*0340*/  ISETP.LT.OR P3, PT, R12, -0x1, P3 ;  /* 0xffffffff0c00780c */ /* 0x000fe20001f61670 */
[----:B0-----:R-:W-:-:S03]  /*0350*/  @!P6 FFMA R10, R3, R9, R10 ;  /* 0x00000009030ae223 */ /* 0x001fc6000000000a */
[----:B------:R-:W-:-:S13]  /*0360*/  PLOP3.LUT P6, PT, P5, P3, PT, 0xf8, 0x8f ;  /* 0x00000000008f781c */ /* 0x000fda0002fc7f70 */
[----:B------:R-:W2:Y:S01]  /*0370*/  @!P6 LDG.E R7, desc[UR4][R18.64+0x4] ;  /* 0x000004041207e981 */ /* 0x000ea2000c1e1900 */
[----:B------:R-:W2:Y:S01]  /*0380*/  @!P6 LDC R4, c[0x3][0x10] ;  /* 0x00c00400ff04eb82 */ /* 0x000ea20000000800 */
[----:B------:R-:W-:Y:S02]  /*0390*/  VIADD R5, R5, UR6 ;  /* 0x0000000605057c36 */ /* 0x000fe40008000000 */
[C---:B------:R-:W-:Y:S02]  /*03a0*/  VIADD R21, R12.reuse, 0x2 ;  /* 0x000000020c157836 */ /* 0x040fe40000000000 */
[----:B--2---:R-:W-:Y:S01]  /*03b0*/  @!P6 FFMA R10, R7, R4, R10 ;  /* 0x00000004070ae223 */ /* 0x004fe2000000000a */
[----:B------:R-:W-:-:S04]  /*03c0*/  IADD3 R2, P6, PT, R12, R5, RZ ;  /* 0x000000050c027210 */ /* 0x000fc80007fde0ff */
[C---:B------:R-:W-:Y:S01]  /*03d0*/  LEA.HI.X.SX32 R3, R5.reuse, R8, 0x1, P6 ;  /* 0x0000000805037211 */ /* 0x040fe200030f0eff */
[----:B------:R-:W-:Y:S01]  /*03e0*/  VIADD R5, R5, UR6 ;  /* 0x0000000605057c36 */ /* 0x000fe20008000000 */
[----:B------:R-:W-:-:S04]  /*03f0*/  LEA R16, P6, R2, UR8, 0x2 ;  /* 0x0000000802107c11 */ /* 0x000fc8000f8c10ff */
[----:B------:R-:W-:Y:S02]  /*0400*/  LEA.HI.X R17, R2, UR9, R3, 0x2, P6 ;  /* 0x0000000902117c11 */ /* 0x000fe4000b0f1403 */
        /* <DEDUP_REMOVED lines=9> */
[----:B------:R-:W-:Y:S01]  /*04a0*/  LEA.HI.X R7, R2, UR9, R3, 0x2, P6 ;  /* 0x0000000902077c11 */ /* 0x000fe2000b0f1403 */
[----:B------:R-:W-:Y:S01]  /*04b0*/  VIADD R3, R5, UR6 ;  /* 0x0000000605037c36 */ /* 0x000fe20008000000 */
[----:B------:R-:W-:-:S04]  /*04c0*/  IADD3 R2, P6, PT, R12, R5, RZ ;  /* 0x000000050c027210 */ /* 0x000fc80007fde0ff */
[----:B------:R-:W-:Y:S02]  /*04d0*/  LEA.HI.X.SX32 R9, R5, R8, 0x1, P6 ;  /* 0x0000000805097211 */ /* 0x000fe400030f0eff */
[----:B------:R-:W-:-:S04]  /*04e0*/  LEA R4, P6, R2, UR8, 0x2 ;  /* 0x0000000802047c11 */ /* 0x000fc8000f8c10ff */
[----:B------:R-:W-:Y:S01]  /*04f0*/  LEA.HI.X R5, R2, UR9, R9, 0x2, P6 ;  /* 0x0000000902057c11 */ /* 0x000fe2000b0f1409 */
[----:B------:R-:W-:Y:S01]  /*0500*/  VIADD R9, R3, UR6 ;  /* 0x0000000603097c36 */ /* 0x000fe20008000000 */
[----:B------:R-:W-:-:S04]  /*0510*/  IADD3 R13, P6, PT, R12, R3, RZ ;  /* 0x000000030c0d7210 */ /* 0x000fc80007fde0ff */
[----:B------:R-:W-:Y:S02]  /*0520*/  LEA.HI.X.SX32 R20, R3, R8, 0x1, P6 ;  /* 0x0000000803147211 */ /* 0x000fe400030f0eff */
[----:B------:R-:W-:-:S04]  /*0530*/  LEA R2, P6, R13, UR8, 0x2 ;  /* 0x000000080d027c11 */ /* 0x000fc8000f8c10ff */
[----:B------:R-:W-:Y:S02]  /*0540*/  LEA.HI.X R3, R13, UR9, R20, 0x2, P6 ;  /* 0x000000090d037c11 */ /* 0x000fe4000b0f1414 */
[----:B------:R-:W-:-:S04]  /*0550*/  IADD3 R13, P6, PT, R12, R9, RZ ;  /* 0x000000090c0d7210 */ /* 0x000fc80007fde0ff */
[----:B------:R-:W-:Y:S02]  /*0560*/  LEA.HI.X.SX32 R20, R9, R8, 0x1, P6 ;  /* 0x0000000809147211 */ /* 0x000fe400030f0eff */
[----:B------:R-:W-:-:S04]  /*0570*/  LEA R8, P6, R13, UR8, 0x2 ;  /* 0x000000080d087c11 */ /* 0x000fc8000f8c10ff */
[----:B------:R-:W-:Y:S02]  /*0580*/  LEA.HI.X R9, R13, UR9, R20, 0x2, P6 ;  /* 0x000000090d097c11 */ /* 0x000fe4000b0f1414 */
[----:B------:R-:W-:-:S04]  /*0590*/  ISETP.GE.AND P6, PT, R21, UR6, PT ;  /* 0x0000000615007c0c */ /* 0x000fc8000bfc6270 */
[----:B------:R-:W-:-:S04]  /*05a0*/  ISETP.LT.OR P6, PT, R12, -0x2, P6 ;  /* 0xfffffffe0c00780c */ /* 0x000fc800037c1670 */
[----:B------:R-:W-:Y:S02]  /*05b0*/  P2R R20, PR, RZ, 0x40 ;  /* 0x00000040ff147803 */ /* 0x000fe40000000000 */
[----:B------:R-:W-:-:S13]  /*05c0*/  PLOP3.LUT P6, PT, P5, P6, PT, 0xf8, 0x8f ;  /* 0x00000000008f781c */ /* 0x000fda0002fcdf70 */
[----:B------:R-:W2:Y:S01]  /*05d0*/  @!P6 LDG.E R13, desc[UR4][R18.64+0x8] ;  /* 0x00000804120de981 */ /* 0x000ea2000c1e1900 */
[----:B------:R-:W2:Y:S02]  /*05e0*/  @!P6 LDC R21, c[0x3][0x14] ;  /* 0x00c00500ff15eb82 */ /* 0x000ea40000000800 */
[----:B--2---:R-:W-:Y:S01]  /*05f0*/  @!P6 FFMA R10, R13, R21, R10 ;  /* 0x000000150d0ae223 */ /* 0x004fe2000000000a */
[----:B------:R-:W-:-:S05]  /*0600*/  VIADD R13, R12, 0x3 ;  /* 0x000000030c0d7836 */ /* 0x000fca0000000000 */
[----:B------:R-:W-:-:S04]  /*0610*/  ISETP.GE.AND P6, PT, R13, UR6, PT ;  /* 0x000000060d007c0c */ /* 0x000fc8000bfc6270 */
[----:B------:R-:W-:-:S04]  /*0620*/  ISETP.LT.OR P6, PT, R12, -0x3, P6 ;  /* 0xfffffffd0c00780c */ /* 0x000fc800037c1670 */
[----:B------:R-:W-:Y:S02]  /*0630*/  PLOP3.LUT P5, PT, P5, P6, PT, 0xf8, 0x8f ;  /* 0x00000000008f781c */ /* 0x000fe40002fadf70 */
[----:B------:R-:W-:-:S11]  /*0640*/  P2R R13, PR, RZ, 0x40 ;  /* 0x00000040ff0d7803 */ /* 0x000fd60000000000 */
[----:B------:R-:W2:Y:S01]  /*0650*/  @!P5 LDG.E R21, desc[UR4][R18.64+0xc] ;  /* 0x00000c041215d981 */ /* 0x000ea2000c1e1900 */
[----:B------:R-:W2:Y:S02]  /*0660*/  @!P5 LDC R22, c[0x3][0x18] ;  /* 0x00c00600ff16db82 */ /* 0x000ea40000000800 */
[----:B--2---:R-:W-:Y:S01]  /*0670*/  @!P5 FFMA R10, R21, R22, R10 ;  /* 0x00000016150ad223 */ /* 0x004fe2000000000a */
[----:B------:R-:W-:-:S05]  /*0680*/  VIADD R21, R11, 0xfffffffe ;  /* 0xfffffffe0b157836 */ /* 0x000fca0000000000 */
[----:B------:R-:W-:-:S04]  /*0690*/  ISETP.GE.AND P5, PT, R21, UR6, PT ;  /* 0x0000000615007c0c */ /* 0x000fc8000bfa6270 */
[----:B------:R-:W-:-:S04]  /*06a0*/  ISETP.LT.OR P5, PT, R21, RZ, P5 ;  /* 0x000000ff1500720c */ /* 0x000fc80002fa1670 */
[----:B------:R-:W-:-:S13]  /*06b0*/  PLOP3.LUT P6, PT, P5, P2, PT, 0xf8, 0x8f ;  /* 0x00000000008f781c */ /* 0x000fda0002fc5f70 */
[----:B------:R-:W2:Y:S01]  /*06c0*/  @!P6 LDG.E R21, desc[UR4][R16.64+-0xc] ;  /* 0xfffff4041015e981 */ /* 0x000ea2000c1e1900 */
[----:B------:R-:W2:Y:S02]  /*06d0*/  @!P6 LDC R22, c[0x3][0x1c] ;  /* 0x00c00700ff16eb82 */ /* 0x000ea40000000800 */
[----:B--2---:R-:W-:Y:S01]  /*06e0*/  @!P6 FFMA R10, R21, R22, R10 ;  /* 0x00000016150ae223 */ /* 0x004fe2000000000a */
[----:B------:R-:W-:-:S13]  /*06f0*/  PLOP3.LUT P6, PT, P5, P0, PT, 0xf8, 0x8f ;  /* 0x00000000008f781c */ /* 0x000fda0002fc1f70 */
[----:B------:R-:W2:Y:S01]  /*0700*/  @!P6 LDG.E R19, desc[UR4][R16.64+-0x8] ;  /* 0xfffff8041013e981 */ /* 0x000ea2000c1e1900 */
[----:B------:R-:W2:Y:S02]  /*0710*/  @!P6 LDC R18, c[0x3][0x20] ;  /* 0x00c00800ff12eb82 */ /* 0x000ea40000000800 */
[----:B--2---:R-:W-:Y:S01]  /*0720*/  @!P6 FFMA R10, R19, R18, R10 ;  /* 0x00000012130ae223 */ /* 0x004fe2000000000a */
[----:B------:R-:W-:-:S13]  /*0730*/  PLOP3.LUT P6, PT, P5, P1, PT, 0xf8, 0x8f ;  /* 0x00000000008f781c */ /* 0x000fda0002fc3f70 */
[----:B------:R-:W2:Y:S01]  /*0740*/  @!P6 LDG.E R19, desc[UR4][R16.64+-0x4] ;  /* 0xfffffc041013e981 */ /* 0x000ea2000c1e1900 */
[----:B------:R-:W2:Y:S01]  /*0750*/  @!P6 LDC R18, c[0x3][0x24] ;  /* 0x00c00900ff12eb82 */ /* 0x000ea20000000800 */
[----:B------:R-:W-:Y:S02]  /*0760*/  VIADD R0, R0, UR6 ;  /* 0x0000000600007c36 */ /* 0x000fe40008000000 */
[----:B--2---:R-:W-:Y:S01]  /*0770*/  @!P6 FFMA R10, R19, R18, R10 ;  /* 0x00000012130ae223 */ /* 0x004fe2000000000a */
[----:B------:R-:W-:-:S13]  /*0780*/  PLOP3.LUT P6, PT, P5, P4, PT, 0xf8, 0x8f ;  /* 0x00000000008f781c */ /* 0x000fda0002fc9f70 */
[----:B------:R-:W0:Y:S08]  /*0790*/  @!P6 LDC.64 R18, c[0x0][0x380] ;  /* 0x0000e000ff12eb82 */ /* 0x000e300000000a00 */
[----:B------:R-:W1:Y:S01]  /*07a0*/  @!P6 LDC R21, c[0x3][0x28] ;  /* 0x00c00a00ff15eb82 */ /* 0x000e620000000800 */
[----:B0-----:R-:W-:-:S06]  /*07b0*/  @!P6 IMAD.WIDE R18, R0, 0x4, R18 ;  /* 0x000000040012e825 */ /* 0x001fcc00078e0212 */
[----:B------:R-:W1:Y:S02]  /*07c0*/  @!P6 LDG.E R19, desc[UR4][R18.64] ;  /* 0x000000041213e981 */ /* 0x000e64000c1e1900 */
[----:B-1----:R-:W-:Y:S01]  /*07d0*/  @!P6 FFMA R10, R19, R21, R10 ;  /* 0x00000015130ae223 */ /* 0x002fe2000000000a */
[----:B------:R-:W-:-:S13]  /*07e0*/  PLOP3.LUT P6, PT, P5, P3, PT, 0xf8, 0x8f ;  /* 0x00000000008f781c */ /* 0x000fda0002fc7f70 */
[----:B------:R-:W2:Y:S01]  /*07f0*/  @!P6 LDG.E R21, desc[UR4][R16.64+0x4] ;  /* 0x000004041015e981 */ /* 0x000ea2000c1e1900 */
[----:B------:R-:W2:Y:S02]  /*0800*/  @!P6 LDC R22, c[0x3][0x2c] ;  /* 0x00c00b00ff16eb82 */ /* 0x000ea40000000800 */
[----:B--2---:R-:W-:Y:S01]  /*0810*/  @!P6 FFMA R10, R21, R22, R10 ;  /* 0x00000016150ae223 */ /* 0x004fe2000000000a */
[----:B------:R-:W-:-:S04]  /*0820*/  ISETP.NE.AND P6, PT, R20, RZ, PT ;  /* 0x000000ff1400720c */ /* 0x000fc80003fc5270 */
        /* <DEDUP_REMOVED lines=114> */
[----:B------:R-:W2:Y:S01]  /*0f50*/  @!P5 LDC R6, c[0x3][0x88] ;  /* 0x00c02200ff06db82 */ /* 0x000ea20000000800 */
[----:B------:R-:W-:Y:S01]  /*0f60*/  P2R R14, PR, RZ, 0x4 ;  /* 0x00000004ff0e7803 */ /* 0x000fe20000000000 */
[----:B--2---:R-:W-:Y:S01]  /*0f70*/  @!P5 FFMA R10, R7, R6, R10 ;  /* 0x00000006070ad223 */ /* 0x004fe2000000000a */
[----:B------:R-:W-:-:S05]  /*0f80*/  VIADD R6, R11, 0x2 ;  /* 0x000000020b067836 */ /* 0x000fca0000000000 */
[----:B------:R-:W-:-:S04]  /*0f90*/  ISETP.GE.AND P5, PT, R6, UR6, PT ;  /* 0x0000000606007c0c */ /* 0x000fc8000bfa6270 */
[----:B------:R-:W-:-:S04]  /*0fa0*/  ISETP.LT.OR P5, PT, R6, RZ, P5 ;  /* 0x000000ff0600720c */ /* 0x000fc80002fa1670 */
[----:B------:R-:W-:Y:S02]  /*0fb0*/  PLOP3.LUT P6, PT, P5, P2, PT, 0xf8, 0x8f ;  /* 0x00000000008f781c */ /* 0x000fe40002fc5f70 */
[----:B------:R-:W-:-:S11]  /*0fc0*/  ISETP.NE.AND P2, PT, R13, RZ, PT ;  /* 0x000000ff0d00720c */ /* 0x000fd60003f45270 */
        /* <DEDUP_REMOVED lines=25> */
[----:B------:R-:W-:Y:S01]  /*1160*/  PLOP3.LUT P5, PT, P5, P2, PT, 0xf8, 0x8f ;  /* 0x00000000008f781c */ /* 0x000fe20002fa5f70 */
[----:B------:R-:W2:Y:S01]  /*1170*/  @!P6 LDC R0, c[0x3][0xa0] ;  /* 0x00c02800ff00eb82 */ /* 0x000ea20000000800 */
[----:B------:R-:W-:-:S11]  /*1180*/  ISETP.NE.AND P2, PT, R14, RZ, PT ;  /* 0x000000ff0e00720c */ /* 0x000fd60003f45270 */
[----:B------:R-:W3:Y:S01]  /*1190*/  @!P5 LDG.E R5, desc[UR4][R2.64+0xc] ;  /* 0x00000c040205d981 */ /* 0x000ee2000c1e1900 */
[----:B------:R-:W-:Y:S02]  /*11a0*/  VIADD R7, R7, UR6 ;  /* 0x0000000607077c36 */ /* 0x000fe40008000000 */
[----:B--2---:R-:W-:Y:S01]  /*11b0*/  @!P6 FFMA R10, R15, R0, R10 ;  /* 0x000000000f0ae223 */ /* 0x004fe2000000000a */
[----:B------:R-:W-:Y:S01]  /*11c0*/  ISETP.NE.AND P6, PT, R20, RZ, PT ;  /* 0x000000ff1400720c */ /* 0x000fe20003fc5270 */
[----:B------:R-:W3:Y:S02]  /*11d0*/  @!P5 LDC R0, c[0x3][0xa4] ;  /* 0x00c02900ff00db82 */ /* 0x000ee40000000800 */
[----:B---3--:R-:W-:Y:S01]  /*11e0*/  @!P5 FFMA R10, R5, R0, R10 ;  /* 0x00000000050ad223 */ /* 0x008fe2000000000a */
[----:B------:R-:W-:-:S05]  /*11f0*/  VIADD R0, R11, 0x3 ;  /* 0x000000030b007836 */ /* 0x000fca0000000000 */
[----:B------:R-:W-:-:S04]  /*1200*/  ISETP.GE.AND P5, PT, R0, UR6, PT ;  /* 0x0000000600007c0c */ /* 0x000fc8000bfa6270 */
[----:B------:R-:W-:-:S04]  /*1210*/  ISETP.LT.OR P5, PT, R0, RZ, P5 ;  /* 0x000000ff0000720c */ /* 0x000fc80002fa1670 */
[----:B------:R-:W-:-:S04]  /*1220*/  PLOP3.LUT P4, PT, P5, P4, PT, 0xf8, 0x8f ;  /* 0x00000000008f781c */ /* 0x000fc80002f89f70 */
[----:B------:R-:W-:Y:S02]  /*1230*/  P2R R0, PR, RZ, 0x10 ;  /* 0x00000010ff007803 */ /* 0x000fe40000000000 */
[----:B------:R-:W-:Y:S02]  /*1240*/  ISETP.NE.AND P4, PT, R13, RZ, PT ;  /* 0x000000ff0d00720c */ /* 0x000fe40003f85270 */
[----:B------:R-:W-:Y:S02]  /*1250*/  PLOP3.LUT P1, PT, P5, P1, PT, 0xf8, 0x8f ;  /* 0x00000000008f781c */ /* 0x000fe40002f23f70 */
[----:B------:R-:W-:Y:S02]  /*1260*/  PLOP3.LUT P2, PT, P5, P2, PT, 0xf8, 0x8f ;  /* 0x00000000008f781c */ /* 0x000fe40002f45f70 */
[----:B------:R-:W-:Y:S02]  /*1270*/  PLOP3.LUT P0, PT, P5, P0, PT, 0xf8, 0x8f ;  /* 0x00000000008f781c */ /* 0x000fe40002f01f70 */
[----:B------:R-:W-:-:S02]  /*1280*/  PLOP3.LUT P3, PT, P5, P3, PT, 0xf8, 0x8f ;  /* 0x00000000008f781c */ /* 0x000fc40002f67f70 */
[----:B------:R-:W-:Y:S02]  /*1290*/  PLOP3.LUT P6, PT, P5, P6, PT, 0xf8, 0x8f ;  /* 0x00000000008f781c */ /* 0x000fe40002fcdf70 */
[----:B------:R-:W-:Y:S02]  /*12a0*/  PLOP3.LUT P5, PT, P5, P4, PT, 0xf8, 0x8f ;  /* 0x00000000008f781c */ /* 0x000fe40002fa9f70 */
[----:B------:R-:W-:Y:S01]  /*12b0*/  ISETP.NE.AND P4, PT, R0, RZ, PT ;  /* 0x000000ff0000720c */ /* 0x000fe20003f85270 */
[----:B------:R-:W0:Y:S02]  /*12c0*/  @!P1 LDC R6, c[0x3][0xb0] ;  /* 0x00c02c00ff069b82 */ /* 0x000e240000000800 */
[----:B------:R-:W2:Y:S04]  /*12d0*/  @!P2 LDG.E R5, desc[UR4][R8.64+-0xc] ;  /* 0xfffff4040805a981 */ /* 0x000ea8000c1e1900 */
[----:B------:R-:W3:Y:S02]  /*12e0*/  @!P0 LDG.E R13, desc[UR4][R8.64+-0x8] ;  /* 0xfffff804080d8981 */ /* 0x000ee4000c1e1900 */
[----:B------:R-:W2:Y:S02]  /*12f0*/  @!P2 LDC R0, c[0x3][0xa8] ;  /* 0x00c02a00ff00ab82 */ /* 0x000ea40000000800 */
[----:B------:R-:W4:Y:S04]  /*1300*/  @!P3 LDG.E R17, desc[UR4][R8.64+0x4] ;  /* 0x000004040811b981 */ /* 0x000f28000c1e1900 */
[----:B------:R-:W5:Y:S02]  /*1310*/  @!P6 LDG.E R19, desc[UR4][R8.64+0x8] ;  /* 0x000008040813e981 */ /* 0x000f64000c1e1900 */
[----:B------:R-:W1:Y:S02]  /*1320*/  @!P4 LDC.64 R2, c[0x0][0x380] ;  /* 0x0000e000ff02cb82 */ /* 0x000e640000000a00 */
[----:B------:R-:W5:Y:S06]  /*1330*/  @!P5 LDG.E R21, desc[UR4][R8.64+0xc] ;  /* 0x00000c040815d981 */ /* 0x000f6c000c1e1900 */
[----:B------:R-:W3:Y:S08]  /*1340*/  @!P0 LDC R4, c[0x3][0xac] ;  /* 0x00c02b00ff048b82 */ /* 0x000ef00000000800 */
[----:B------:R-:W0:Y:S01]  /*1350*/  @!P4 LDC R14, c[0x3][0xb4] ;  /* 0x00c02d00ff0ecb82 */ /* 0x000e220000000800 */
[----:B-1----:R-:W-:-:S07]  /*1360*/  @!P4 IMAD.WIDE R2, R7, 0x4, R2 ;  /* 0x000000040702c825 */ /* 0x002fce00078e0202 */
[----:B------:R-:W4:Y:S01]  /*1370*/  @!P3 LDC R16, c[0x3][0xb8] ;  /* 0x00c02e00ff10bb82 */ /* 0x000f220000000800 */
[----:B------:R-:W0:Y:S04]  /*1380*/  @!P1 LDG.E R7, desc[UR4][R8.64+-0x4] ;  /* 0xfffffc0408079981 */ /* 0x000e28000c1e1900 */
[----:B------:R1:W4:Y:S03]  /*1390*/  @!P4 LDG.E R15, desc[UR4][R2.64] ;  /* 0x00000004020fc981 */ /* 0x000326000c1e1900 */
[----:B------:R-:W5:Y:S08]  /*13a0*/  @!P6 LDC R18, c[0x3][0xbc] ;  /* 0x00c02f00ff12eb82 */ /* 0x000f700000000800 */
[----:B-1----:R-:W1:Y:S01]  /*13b0*/  LDC.64 R2, c[0x0][0x388] ;  /* 0x0000e200ff027b82 */ /* 0x002e620000000a00 */
[----:B------:R-:W-:-:S04]  /*13c0*/  IMAD R11, R11, UR6, R12 ;  /* 0x000000060b0b7c24 */ /* 0x000fc8000f8e020c */
[----:B-1----:R-:W-:-:S04]  /*13d0*/  IMAD.WIDE R2, R11, 0x4, R2 ;  /* 0x000000040b027825 */ /* 0x002fc800078e0202 */
[----:B--2---:R-:W-:Y:S02]  /*13e0*/  @!P2 FFMA R10, R5, R0, R10 ;  /* 0x00000000050aa223 */ /* 0x004fe4000000000a */
[----:B------:R-:W1:Y:S02]  /*13f0*/  @!P5 LDC R0, c[0x3][0xc0] ;  /* 0x00c03000ff00db82 */ /* 0x000e640000000800 */
[----:B---3--:R-:W-:-:S04]  /*1400*/  @!P0 FFMA R10, R13, R4, R10 ;  /* 0x000000040d0a8223 */ /* 0x008fc8000000000a */
[----:B0-----:R-:W-:-:S04]  /*1410*/  @!P1 FFMA R10, R7, R6, R10 ;  /* 0x00000006070a9223 */ /* 0x001fc8000000000a */
[----:B----4-:R-:W-:-:S04]  /*1420*/  @!P4 FFMA R10, R15, R14, R10 ;  /* 0x0000000e0f0ac223 */ /* 0x010fc8000000000a */
[----:B------:R-:W-:-:S04]  /*1430*/  @!P3 FFMA R10, R17, R16, R10 ;  /* 0x00000010110ab223 */ /* 0x000fc8000000000a */
[----:B-----5:R-:W-:-:S04]  /*1440*/  @!P6 FFMA R10, R19, R18, R10 ;  /* 0x00000012130ae223 */ /* 0x020fc8000000000a */
[----:B-1----:R-:W-:-:S05]  /*1450*/  @!P5 FFMA R10, R21, R0, R10 ;  /* 0x00000000150ad223 */ /* 0x002fca000000000a */
[----:B------:R-:W-:Y:S01]  /*1460*/  STG.E desc[UR4][R2.64], R10 ;  /* 0x0000000a02007986 */ /* 0x000fe2000c101904 */
[----:B------:R-:W-:Y:S05]  /*1470*/  EXIT ;  /* 0x000000000000794d */ /* 0x000fea0003800000 */
.L_x_0:
[----:B------:R-:W-:-:S00]  /*1480*/  BRA `(.L_x_0) ;  /* 0xfffffffc00fc7947 */ /* 0x000fc0000383ffff */
[----:B------:R-:W-:-:S00]  /*1490*/  NOP ;  /* 0x0000000000007918 */ /* 0x000fc00000000000 */
        /* <DEDUP_REMOVED lines=14> */
.L_x_1:


//--------------------- .nv.shared.reserved.0     --------------------------
	.section	.nv.shared.reserved.0,"aw",@nobits
	.weak		__nv_reservedSMEM_offset_0_alias
	.size		__nv_reservedSMEM_offset_0_alias, 0, 64
	.other		__nv_reservedSMEM_offset_0_alias,@"STO_CUDA_RESERVED_SHARED STV_DEFAULT"
__nv_reservedSMEM_offset_0_alias:
	.zero		0
	.zero		64


//--------------------- .nv.constant0._Z25twodim_convollutionKernelPKfPfi --------------------------
	.section	.nv.constant0._Z25twodim_convollutionKernelPKfPfi,"a",@progbits
	.sectionflags	@""
	.align	4
.nv.constant0._Z25twodim_convollutionKernelPKfPfi:
	.zero		916


//--------------------- SYMBOLS --------------------------

	.type		.nv.reservedSmem.offset0,@object
	.size		.nv.reservedSmem.offset0,0x4
